//
// Generated by NVIDIA NVVM Compiler
//
// Compiler Build ID: CL-36424714
// Cuda compilation tools, release 13.0, V13.0.88
// Based on NVVM 20.0.0
//

.version 9.0
.target sm_100
.address_size 64

	// .globl	_Z19reduce_naive_kernelILi32EEvPiS0_i
// _ZZ19reduce_naive_kernelILi32EEvPiS0_iE5sdata has been demoted

.visible .entry _Z19reduce_naive_kernelILi32EEvPiS0_i(
	.param .u64 .ptr .align 1 _Z19reduce_naive_kernelILi32EEvPiS0_i_param_0,
	.param .u64 .ptr .align 1 _Z19reduce_naive_kernelILi32EEvPiS0_i_param_1,
	.param .u32 _Z19reduce_naive_kernelILi32EEvPiS0_i_param_2
)
{
	.reg .pred 	%p<8>;
	.reg .b32 	%r<23>;
	.reg .b64 	%rd<9>;
	// demoted variable
	.shared .align 4 .b8 _ZZ19reduce_naive_kernelILi32EEvPiS0_iE5sdata[128];
	ld.param.u64 	%rd1, [_Z19reduce_naive_kernelILi32EEvPiS0_i_param_0];
	ld.param.u64 	%rd2, [_Z19reduce_naive_kernelILi32EEvPiS0_i_param_1];
	ld.param.u32 	%r8, [_Z19reduce_naive_kernelILi32EEvPiS0_i_param_2];
	mov.u32 	%r1, %tid.x;
	mov.u32 	%r2, %ctaid.x;
	mov.u32 	%r3, %ntid.x;
	mad.lo.s32 	%r4, %r2, %r3, %r1;
	setp.ge.s32 	%p1, %r4, %r8;
	shl.b32 	%r9, %r1, 2;
	mov.u32 	%r10, _ZZ19reduce_naive_kernelILi32EEvPiS0_iE5sdata;
	add.s32 	%r5, %r10, %r9;
	@%p1 bra 	$L__BB0_2;
	cvta.to.global.u64 	%rd3, %rd1;
	mul.wide.u32 	%rd4, %r4, 4;
	add.s64 	%rd5, %rd3, %rd4;
	ld.global.u32 	%r11, [%rd5];
	st.shared.u32 	[%r5], %r11;
$L__BB0_2:
	bar.sync 	0;
	setp.lt.u32 	%p2, %r3, 2;
	@%p2 bra 	$L__BB0_7;
	mov.b32 	%r22, 1;
$L__BB0_4:
	shl.b32 	%r7, %r22, 1;
	add.s32 	%r13, %r7, -1;
	and.b32  	%r14, %r13, %r1;
	setp.ne.s32 	%p3, %r14, 0;
	add.s32 	%r15, %r22, %r4;
	setp.ge.s32 	%p4, %r15, %r8;
	or.pred  	%p5, %p3, %p4;
	@%p5 bra 	$L__BB0_6;
	shl.b32 	%r16, %r22, 2;
	add.s32 	%r17, %r5, %r16;
	ld.shared.u32 	%r18, [%r17];
	ld.shared.u32 	%r19, [%r5];
	add.s32 	%r20, %r19, %r18;
	st.shared.u32 	[%r5], %r20;
$L__BB0_6:
	bar.sync 	0;
	setp.lt.u32 	%p6, %r7, %r3;
	mov.u32 	%r22, %r7;
	@%p6 bra 	$L__BB0_4;
$L__BB0_7:
	setp.ne.s32 	%p7, %r1, 0;
	@%p7 bra 	$L__BB0_9;
	ld.shared.u32 	%r21, [_ZZ19reduce_naive_kernelILi32EEvPiS0_iE5sdata];
	cvta.to.global.u64 	%rd6, %rd2;
	mul.wide.u32 	%rd7, %r2, 4;
	add.s64 	%rd8, %rd6, %rd7;
	st.global.u32 	[%rd8], %r21;
$L__BB0_9:
	ret;

}


// ===== COMPILED SASS (sm_100) =====

	.target	sm_100

	.elftype	@"ET_EXEC"


//--------------------- .note.nv.tkinfo           --------------------------
	.section	.note.nv.tkinfo,"",@"SHT_NOTE"
	.sectionflags	@"SHF_NOTE_NV_TKINFO"
	.tkinfo
        /*0018*/ 	.word	0x00000002
        /*0030*/ 	.string	""
        /*0030*/ 	.string	"ptxas"
        /*0030*/ 	.string	"Cuda compilation tools, release 13.0, V13.0.88"
        /*0030*/ 	.string	"Build cuda_13.0.r13.0/compiler.36424714_0"
        /*0030*/ 	.string	"-arch sm_100 -m 64 "



//--------------------- .note.nv.cuinfo           --------------------------
	.section	.note.nv.cuinfo,"",@"SHT_NOTE"
	.sectionflags	@"SHF_NOTE_NV_CUINFO"
        /*0018*/ 	.short	0x0002
        /*001a*/ 	.short	0x0064
        /*001c*/ 	.short	0x0082
	.zero		2


//--------------------- .nv.info                  --------------------------
	.section	.nv.info,"",@"SHT_CUDA_INFO"
	.align	4


	//----- nvinfo : EIATTR_REGCOUNT
	.align		4
        /*0000*/ 	.byte	0x04, 0x2f
        /*0002*/ 	.short	(.L_1 - .L_0)
	.align		4
.L_0:
        /*0004*/ 	.word	index@(_Z19reduce_naive_kernelILi32EEvPiS0_i)
        /*0008*/ 	.word	0x0000000c


	//----- nvinfo : EIATTR_FRAME_SIZE
	.align		4
.L_1:
        /*000c*/ 	.byte	0x04, 0x11
        /*000e*/ 	.short	(.L_3 - .L_2)
	.align		4
.L_2:
        /*0010*/ 	.word	index@(_Z19reduce_naive_kernelILi32EEvPiS0_i)
        /*0014*/ 	.word	0x00000000


	//----- nvinfo : EIATTR_MIN_STACK_SIZE
	.align		4
.L_3:
        /*0018*/ 	.byte	0x04, 0x12
        /*001a*/ 	.short	(.L_5 - .L_4)
	.align		4
.L_4:
        /*001c*/ 	.word	index@(_Z19reduce_naive_kernelILi32EEvPiS0_i)
        /*0020*/ 	.word	0x00000000
.L_5:


//--------------------- .nv.compat                --------------------------
	.section	.nv.compat,"",@"SHT_CUDA_COMPAT_INFO"
	.align	4
        /*0000*/ 	.byte	0x02, 0x09, 0x00, 0x00, 0x02, 0x02, 0x01, 0x00, 0x02, 0x05, 0x05, 0x00, 0x03, 0x07, 0x01, 0x01
        /*0010*/ 	.byte	0x02, 0x03, 0x00, 0x00, 0x02, 0x06, 0x01, 0x00, 0x04, 0x0b, 0x08, 0x00, 0x09, 0x00, 0x00, 0x00
        /*0020*/ 	.byte	0x00, 0x00, 0x00, 0x00


//--------------------- .nv.info._Z19reduce_naive_kernelILi32EEvPiS0_i --------------------------
	.section	.nv.info._Z19reduce_naive_kernelILi32EEvPiS0_i,"",@"SHT_CUDA_INFO"
	.sectionflags	@""
	.align	4


	//----- nvinfo : EIATTR_CUDA_API_VERSION
	.align		4
        /*0000*/ 	.byte	0x04, 0x37
        /*0002*/ 	.short	(.L_7 - .L_6)
.L_6:
        /*0004*/ 	.word	0x00000082


	//----- nvinfo : EIATTR_KPARAM_INFO
	.align		4
.L_7:
        /*0008*/ 	.byte	0x04, 0x17
        /*000a*/ 	.short	(.L_9 - .L_8)
.L_8:
        /*000c*/ 	.word	0x00000000
        /*0010*/ 	.short	0x0002
        /*0012*/ 	.short	0x0010
        /*0014*/ 	.byte	0x00, 0xf0, 0x11, 0x00


	//----- nvinfo : EIATTR_KPARAM_INFO
	.align		4
.L_9:
        /*0018*/ 	.byte	0x04, 0x17
        /*001a*/ 	.short	(.L_11 - .L_10)
.L_10:
        /*001c*/ 	.word	0x00000000
        /*0020*/ 	.short	0x0001
        /*0022*/ 	.short	0x0008
        /*0024*/ 	.byte	0x00, 0xf5, 0x21, 0x00


	//----- nvinfo : EIATTR_KPARAM_INFO
	.align		4
.L_11:
        /*0028*/ 	.byte	0x04, 0x17
        /*002a*/ 	.short	(.L_13 - .L_12)
.L_12:
        /*002c*/ 	.word	0x00000000
        /*0030*/ 	.short	0x0000
        /*0032*/ 	.short	0x0000
        /*0034*/ 	.byte	0x00, 0xf5, 0x21, 0x00


	//----- nvinfo : EIATTR_SPARSE_MMA_MASK
	.align		4
.L_13:
        /*0038*/ 	.byte	0x03, 0x50
        /*003a*/ 	.short	0x0000


	//----- nvinfo : EIATTR_MAXREG_COUNT
	.align		4
        /*003c*/ 	.byte	0x03, 0x1b
        /*003e*/ 	.short	0x00ff


	//----- nvinfo : EIATTR_NUM_BARRIERS
	.align		4
        /*0040*/ 	.byte	0x02, 0x4c
        /*0042*/ 	.byte	0x01
	.zero		1


	//----- nvinfo : EIATTR_MERCURY_ISA_VERSION
	.align		4
        /*0044*/ 	.byte	0x03, 0x5f
        /*0046*/ 	.short	0x0101


	//----- nvinfo : EIATTR_VRC_CTA_INIT_COUNT
	.align		4
        /*0048*/ 	.byte	0x02, 0x4a
	.zero		1
	.zero		1


	//----- nvinfo : EIATTR_EXIT_INSTR_OFFSETS
	.align		4
        /*004c*/ 	.byte	0x04, 0x1c
        /*004e*/ 	.short	(.L_15 - .L_14)


	//   ....[0]....
.L_14:
        /*0050*/ 	.word	0x00000250


	//   ....[1]....
        /*0054*/ 	.word	0x000002d0


	//----- nvinfo : EIATTR_CBANK_PARAM_SIZE
	.align		4
.L_15:
        /*0058*/ 	.byte	0x03, 0x19
        /*005a*/ 	.short	0x0014


	//----- nvinfo : EIATTR_PARAM_CBANK
	.align		4
        /*005c*/ 	.byte	0x04, 0x0a
        /*005e*/ 	.short	(.L_17 - .L_16)
	.align		4
.L_16:
        /*0060*/ 	.word	index@(.nv.constant0._Z19reduce_naive_kernelILi32EEvPiS0_i)
        /*0064*/ 	.short	0x0380
        /*0066*/ 	.short	0x0014


	//----- nvinfo : EIATTR_SW_WAR
	.align		4
.L_17:
        /*0068*/ 	.byte	0x04, 0x36
        /*006a*/ 	.short	(.L_19 - .L_18)
.L_18:
        /*006c*/ 	.word	0x00000008
.L_19:


//--------------------- .nv.callgraph             --------------------------
	.section	.nv.callgraph,"",@"SHT_CUDA_CALLGRAPH"
	.align	4
	.sectionentsize	8
	.align		4
        /*0000*/ 	.word	0x00000000
	.align		4
        /*0004*/ 	.word	0xffffffff
	.align		4
        /*0008*/ 	.word	0x00000000
	.align		4
        /*000c*/ 	.word	0xfffffffe
	.align		4
        /*0010*/ 	.word	0x00000000
	.align		4
        /*0014*/ 	.word	0xfffffffd
	.align		4
        /*0018*/ 	.word	0x00000000
	.align		4
        /*001c*/ 	.word	0xfffffffc


//--------------------- .text._Z19reduce_naive_kernelILi32EEvPiS0_i --------------------------
	.section	.text._Z19reduce_naive_kernelILi32EEvPiS0_i,"ax",@progbits
	.align	128
        .global         _Z19reduce_naive_kernelILi32EEvPiS0_i
        .type           _Z19reduce_naive_kernelILi32EEvPiS0_i,@function
        .size           _Z19reduce_naive_kernelILi32EEvPiS0_i,(.L_x_3 - _Z19reduce_naive_kernelILi32EEvPiS0_i)
        .other          _Z19reduce_naive_kernelILi32EEvPiS0_i,@"STO_CUDA_ENTRY STV_DEFAULT"
_Z19reduce_naive_kernelILi32EEvPiS0_i:
.text._Z19reduce_naive_kernelILi32EEvPiS0_i:
[----:B------:R-:W-:Y:S01]  /*0000*/  LDC R1, c[0x0][0x37c] ;  /* 0x0000df00ff017b82 */ /* 0x000fe20000000800 */
[----:B------:R-:W0:Y:S01]  /*0010*/  S2R R4, SR_TID.X ;  /* 0x0000000000047919 */ /* 0x000e220000002100 */
[----:B------:R-:W0:Y:S01]  /*0020*/  LDCU UR8, c[0x0][0x360] ;  /* 0x00006c00ff0877ac */ /* 0x000e220008000800 */
[----:B------:R-:W0:Y:S01]  /*0030*/  S2R R9, SR_CTAID.X ;  /* 0x0000000000097919 */ /* 0x000e220000002500 */
[----:B------:R-:W1:Y:S01]  /*0040*/  LDCU UR4, c[0x0][0x390] ;  /* 0x00007200ff0477ac */ /* 0x000e620008000800 */
[----:B------:R-:W2:Y:S01]  /*0050*/  LDCU.64 UR6, c[0x0][0x358] ;  /* 0x00006b00ff0677ac */ /* 0x000ea20008000a00 */
[----:B0-----:R-:W-:-:S05]  /*0060*/  IMAD R5, R9, UR8, R4 ;  /* 0x0000000809057c24 */ /* 0x001fca000f8e0204 */
[----:B-1----:R-:W-:-:S13]  /*0070*/  ISETP.GE.AND P0, PT, R5, UR4, PT ;  /* 0x0000000405007c0c */ /* 0x002fda000bf06270 */
[----:B------:R-:W0:Y:S02]  /*0080*/  @!P0 LDC.64 R2, c[0x0][0x380] ;  /* 0x0000e000ff028b82 */ /* 0x000e240000000a00 */
[----:B0-----:R-:W-:-:S06]  /*0090*/  @!P0 IMAD.WIDE.U32 R2, R5, 0x4, R2 ;  /* 0x0000000405028825 */ /* 0x001fcc00078e0002 */
[----:B--2---:R-:W2:Y:S01]  /*00a0*/  @!P0 LDG.E R3, desc[UR6][R2.64] ;  /* 0x0000000602038981 */ /* 0x004ea2000c1e1900 */
[----:B------:R-:W0:Y:S01]  /*00b0*/  S2UR UR5, SR_CgaCtaId ;  /* 0x00000000000579c3 */ /* 0x000e220000008800 */
[----:B------:R-:W-:Y:S01]  /*00c0*/  UMOV UR4, 0x400 ;  /* 0x0000040000047882 */ /* 0x000fe20000000000 */
[----:B------:R-:W-:Y:S01]  /*00d0*/  UISETP.GE.U32.AND UP0, UPT, UR8, 0x2, UPT ;  /* 0x000000020800788c */ /* 0x000fe2000bf06070 */
[----:B------:R-:W-:Y:S01]  /*00e0*/  ISETP.NE.AND P1, PT, R4, RZ, PT ;  /* 0x000000ff0400720c */ /* 0x000fe20003f25270 */
[----:B0-----:R-:W-:-:S06]  /*00f0*/  ULEA UR4, UR5, UR4, 0x18 ;  /* 0x0000000405047291 */ /* 0x001fcc000f8ec0ff */
[----:B------:R-:W-:-:S05]  /*0100*/  LEA R0, R4, UR4, 0x2 ;  /* 0x0000000404007c11 */ /* 0x000fca000f8e10ff */
[----:B--2---:R0:W-:Y:S01]  /*0110*/  @!P0 STS [R0], R3 ;  /* 0x0000000300008388 */ /* 0x0041e20000000800 */
[----:B------:R-:W-:Y:S06]  /*0120*/  BAR.SYNC.DEFER_BLOCKING 0x0 ;  /* 0x0000000000007b1d */ /* 0x000fec0000010000 */
[----:B------:R-:W-:Y:S05]  /*0130*/  BRA.U !UP0, `(.L_x_0) ;  /* 0x0000000108447547 */ /* 0x000fea000b800000 */
[----:B------:R-:W-:Y:S01]  /*0140*/  IMAD.MOV.U32 R2, RZ, RZ, 0x1 ;  /* 0x00000001ff027424 */ /* 0x000fe200078e00ff */
[----:B------:R-:W1:Y:S01]  /*0150*/  LDCU UR4, c[0x0][0x390] ;  /* 0x00007200ff0477ac */ /* 0x000e620008000800 */
[----:B------:R-:W-:-:S05]  /*0160*/  NOP ;  /* 0x0000000000007918 */ /* 0x000fca0000000000 */
.L_x_1:
[----:B------:R-:W-:Y:S02]  /*0170*/  IMAD.SHL.U32 R6, R2, 0x2, RZ ;  /* 0x0000000202067824 */ /* 0x000fe400078e00ff */
[----:B------:R-:W-:-:S03]  /*0180*/  IMAD.IADD R7, R5, 0x1, R2 ;  /* 0x0000000105077824 */ /* 0x000fc600078e0202 */
[----:B0-----:R-:W-:-:S04]  /*0190*/  IADD3 R3, PT, PT, R6, -0x1, RZ ;  /* 0xffffffff06037810 */ /* 0x001fc80007ffe0ff */
[----:B------:R-:W-:-:S04]  /*01a0*/  LOP3.LUT P0, RZ, R3, R4, RZ, 0xc0, !PT ;  /* 0x0000000403ff7212 */ /* 0x000fc8000780c0ff */
[----:B-1----:R-:W-:-:S13]  /*01b0*/  ISETP.GE.OR P0, PT, R7, UR4, P0 ;  /* 0x0000000407007c0c */ /* 0x002fda0008706670 */
[----:B------:R-:W-:Y:S02]  /*01c0*/  @!P0 LEA R3, R2, R0, 0x2 ;  /* 0x0000000002038211 */ /* 0x000fe400078e10ff */
[----:B------:R-:W-:Y:S04]  /*01d0*/  @!P0 LDS R2, [R0] ;  /* 0x0000000000028984 */ /* 0x000fe80000000800 */
[----:B------:R-:W0:Y:S02]  /*01e0*/  @!P0 LDS R3, [R3] ;  /* 0x0000000003038984 */ /* 0x000e240000000800 */
[----:B0-----:R-:W-:Y:S01]  /*01f0*/  @!P0 IMAD.IADD R7, R3, 0x1, R2 ;  /* 0x0000000103078824 */ /* 0x001fe200078e0202 */
[----:B------:R-:W-:-:S04]  /*0200*/  MOV R2, R6 ;  /* 0x0000000600027202 */ /* 0x000fc80000000f00 */
[----:B------:R2:W-:Y:S01]  /*0210*/  @!P0 STS [R0], R7 ;  /* 0x0000000700008388 */ /* 0x0005e20000000800 */
[----:B------:R-:W-:Y:S01]  /*0220*/  BAR.SYNC.DEFER_BLOCKING 0x0 ;  /* 0x0000000000007b1d */ /* 0x000fe20000010000 */
[----:B------:R-:W-:-:S13]  /*0230*/  ISETP.GE.U32.AND P0, PT, R6, UR8, PT ;  /* 0x0000000806007c0c */ /* 0x000fda000bf06070 */
[----:B--2---:R-:W-:Y:S05]  /*0240*/  @!P0 BRA `(.L_x_1) ;  /* 0xfffffffc00c88947 */ /* 0x004fea000383ffff */
.L_x_0:
[----:B------:R-:W-:Y:S05]  /*0250*/  @P1 EXIT ;  /* 0x000000000000194d */ /* 0x000fea0003800000 */
[----:B------:R-:W1:Y:S01]  /*0260*/  S2UR UR5, SR_CgaCtaId ;  /* 0x00000000000579c3 */ /* 0x000e620000008800 */
[----:B------:R-:W-:-:S07]  /*0270*/  UMOV UR4, 0x400 ;  /* 0x0000040000047882 */ /* 0x000fce0000000000 */
[----:B0-----:R-:W0:Y:S01]  /*0280*/  LDC.64 R2, c[0x0][0x388] ;  /* 0x0000e200ff027b82 */ /* 0x001e220000000a00 */
[----:B-1----:R-:W-:Y:S01]  /*0290*/  ULEA UR4, UR5, UR4, 0x18 ;  /* 0x0000000405047291 */ /* 0x002fe2000f8ec0ff */
[----:B0-----:R-:W-:-:S08]  /*02a0*/  IMAD.WIDE.U32 R2, R9, 0x4, R2 ;  /* 0x0000000409027825 */ /* 0x001fd000078e0002 */
[----:B------:R-:W0:Y:S04]  /*02b0*/  LDS R5, [UR4] ;  /* 0x00000004ff057984 */ /* 0x000e280008000800 */
[----:B0-----:R-:W-:Y:S01]  /*02c0*/  STG.E desc[UR6][R2.64], R5 ;  /* 0x0000000502007986 */ /* 0x001fe2000c101906 */
[----:B------:R-:W-:Y:S05]  /*02d0*/  EXIT ;  /* 0x000000000000794d */ /* 0x000fea0003800000 */
.L_x_2:
[----:B------:R-:W-:-:S00]  /*02e0*/  BRA `(.L_x_2) ;  /* 0xfffffffc00fc7947 */ /* 0x000fc0000383ffff */
[----:B------:R-:W-:-:S00]  /*02f0*/  NOP ;  /* 0x0000000000007918 */ /* 0x000fc00000000000 */
        /* <DEDUP_REMOVED lines=8> */
.L_x_3:


//--------------------- .nv.shared._Z19reduce_naive_kernelILi32EEvPiS0_i --------------------------
	.section	.nv.shared._Z19reduce_naive_kernelILi32EEvPiS0_i,"aw",@nobits
	.sectionflags	@""
	.align	4
.nv.shared._Z19reduce_naive_kernelILi32EEvPiS0_i:
	.zero		1152


//--------------------- .nv.shared.reserved.0     --------------------------
	.section	.nv.shared.reserved.0,"aw",@nobits
	.weak		__nv_reservedSMEM_offset_0_alias
	.size		__nv_reservedSMEM_offset_0_alias, 0, 64
	.other		__nv_reservedSMEM_offset_0_alias,@"STO_CUDA_RESERVED_SHARED STV_DEFAULT"
__nv_reservedSMEM_offset_0_alias:
	.zero		0
	.zero		64


//--------------------- .nv.constant0._Z19reduce_naive_kernelILi32EEvPiS0_i --------------------------
	.section	.nv.constant0._Z19reduce_naive_kernelILi32EEvPiS0_i,"a",@progbits
	.sectionflags	@""
	.align	4
.nv.constant0._Z19reduce_naive_kernelILi32EEvPiS0_i:
	.zero		916


//--------------------- SYMBOLS --------------------------

	.type		.nv.reservedSmem.offset0,@object
	.size		.nv.reservedSmem.offset0,0x4
	.type		.nv.reservedSmem.cap,@object
	.size		.nv.reservedSmem.cap,0x4
